//
// Generated by NVIDIA NVVM Compiler
//
// Compiler Build ID: CL-36424714
// Cuda compilation tools, release 13.0, V13.0.88
// Based on NVVM 20.0.0
//

.version 9.0
.target sm_100
.address_size 64

	// .globl	_Z5saxpyfPfS_

.visible .entry _Z5saxpyfPfS_(
	.param .f32 _Z5saxpyfPfS__param_0,
	.param .u64 .ptr .align 1 _Z5saxpyfPfS__param_1,
	.param .u64 .ptr .align 1 _Z5saxpyfPfS__param_2
)
{
	.reg .pred 	%p<2>;
	.reg .b32 	%r<5>;
	.reg .b32 	%f<5>;
	.reg .b64 	%rd<8>;

	ld.param.f32 	%f1, [_Z5saxpyfPfS__param_0];
	ld.param.u64 	%rd1, [_Z5saxpyfPfS__param_1];
	ld.param.u64 	%rd2, [_Z5saxpyfPfS__param_2];
	mov.u32 	%r2, %ctaid.x;
	mov.u32 	%r3, %ntid.x;
	mov.u32 	%r4, %tid.x;
	mad.lo.s32 	%r1, %r2, %r3, %r4;
	setp.gt.s32 	%p1, %r1, 20479;
	@%p1 bra 	$L__BB0_2;
	cvta.to.global.u64 	%rd3, %rd1;
	cvta.to.global.u64 	%rd4, %rd2;
	mul.wide.s32 	%rd5, %r1, 4;
	add.s64 	%rd6, %rd3, %rd5;
	ld.global.f32 	%f2, [%rd6];
	add.s64 	%rd7, %rd4, %rd5;
	ld.global.f32 	%f3, [%rd7];
	fma.rn.f32 	%f4, %f1, %f2, %f3;
	st.global.f32 	[%rd7], %f4;
$L__BB0_2:
	ret;

}


// ===== COMPILED SASS (sm_100) =====

	.target	sm_100

	.elftype	@"ET_EXEC"


//--------------------- .note.nv.tkinfo           --------------------------
	.section	.note.nv.tkinfo,"",@"SHT_NOTE"
	.sectionflags	@"SHF_NOTE_NV_TKINFO"
	.tkinfo
        /*0018*/ 	.word	0x00000002
        /*0030*/ 	.string	""
        /*0030*/ 	.string	"ptxas"
        /*0030*/ 	.string	"Cuda compilation tools, release 13.0, V13.0.88"
        /*0030*/ 	.string	"Build cuda_13.0.r13.0/compiler.36424714_0"
        /*0030*/ 	.string	"-arch sm_100 -m 64 "



//--------------------- .note.nv.cuinfo           --------------------------
	.section	.note.nv.cuinfo,"",@"SHT_NOTE"
	.sectionflags	@"SHF_NOTE_NV_CUINFO"
        /*0018*/ 	.short	0x0002
        /*001a*/ 	.short	0x0064
        /*001c*/ 	.short	0x0082
	.zero		2


//--------------------- .nv.info                  --------------------------
	.section	.nv.info,"",@"SHT_CUDA_INFO"
	.align	4


	//----- nvinfo : EIATTR_REGCOUNT
	.align		4
        /*0000*/ 	.byte	0x04, 0x2f
        /*0002*/ 	.short	(.L_1 - .L_0)
	.align		4
.L_0:
        /*0004*/ 	.word	index@(_Z5saxpyfPfS_)
        /*0008*/ 	.word	0x0000000a


	//----- nvinfo : EIATTR_FRAME_SIZE
	.align		4
.L_1:
        /*000c*/ 	.byte	0x04, 0x11
        /*000e*/ 	.short	(.L_3 - .L_2)
	.align		4
.L_2:
        /*0010*/ 	.word	index@(_Z5saxpyfPfS_)
        /*0014*/ 	.word	0x00000000


	//----- nvinfo : EIATTR_MIN_STACK_SIZE
	.align		4
.L_3:
        /*0018*/ 	.byte	0x04, 0x12
        /*001a*/ 	.short	(.L_5 - .L_4)
	.align		4
.L_4:
        /*001c*/ 	.word	index@(_Z5saxpyfPfS_)
        /*0020*/ 	.word	0x00000000
.L_5:


//--------------------- .nv.compat                --------------------------
	.section	.nv.compat,"",@"SHT_CUDA_COMPAT_INFO"
	.align	4
        /*0000*/ 	.byte	0x02, 0x09, 0x00, 0x00, 0x02, 0x02, 0x01, 0x00, 0x02, 0x05, 0x05, 0x00, 0x03, 0x07, 0x01, 0x01
        /*0010*/ 	.byte	0x02, 0x03, 0x00, 0x00, 0x02, 0x06, 0x01, 0x00, 0x04, 0x0b, 0x08, 0x00, 0x09, 0x00, 0x00, 0x00
        /*0020*/ 	.byte	0x00, 0x00, 0x00, 0x00


//--------------------- .nv.info._Z5saxpyfPfS_    --------------------------
	.section	.nv.info._Z5saxpyfPfS_,"",@"SHT_CUDA_INFO"
	.sectionflags	@""
	.align	4


	//----- nvinfo : EIATTR_CUDA_API_VERSION
	.align		4
        /*0000*/ 	.byte	0x04, 0x37
        /*0002*/ 	.short	(.L_7 - .L_6)
.L_6:
        /*0004*/ 	.word	0x00000082


	//----- nvinfo : EIATTR_KPARAM_INFO
	.align		4
.L_7:
        /*0008*/ 	.byte	0x04, 0x17
        /*000a*/ 	.short	(.L_9 - .L_8)
.L_8:
        /*000c*/ 	.word	0x00000000
        /*0010*/ 	.short	0x0002
        /*0012*/ 	.short	0x0010
        /*0014*/ 	.byte	0x00, 0xf5, 0x21, 0x00


	//----- nvinfo : EIATTR_KPARAM_INFO
	.align		4
.L_9:
        /*0018*/ 	.byte	0x04, 0x17
        /*001a*/ 	.short	(.L_11 - .L_10)
.L_10:
        /*001c*/ 	.word	0x00000000
        /*0020*/ 	.short	0x0001
        /*0022*/ 	.short	0x0008
        /*0024*/ 	.byte	0x00, 0xf5, 0x21, 0x00


	//----- nvinfo : EIATTR_KPARAM_INFO
	.align		4
.L_11:
        /*0028*/ 	.byte	0x04, 0x17
        /*002a*/ 	.short	(.L_13 - .L_12)
.L_12:
        /*002c*/ 	.word	0x00000000
        /*0030*/ 	.short	0x0000
        /*0032*/ 	.short	0x0000
        /*0034*/ 	.byte	0x00, 0xf0, 0x11, 0x00


	//----- nvinfo : EIATTR_SPARSE_MMA_MASK
	.align		4
.L_13:
        /*0038*/ 	.byte	0x03, 0x50
        /*003a*/ 	.short	0x0000


	//----- nvinfo : EIATTR_MAXREG_COUNT
	.align		4
        /*003c*/ 	.byte	0x03, 0x1b
        /*003e*/ 	.short	0x00ff


	//----- nvinfo : EIATTR_MERCURY_ISA_VERSION
	.align		4
        /*0040*/ 	.byte	0x03, 0x5f
        /*0042*/ 	.short	0x0101


	//----- nvinfo : EIATTR_VRC_CTA_INIT_COUNT
	.align		4
        /*0044*/ 	.byte	0x02, 0x4a
	.zero		1
	.zero		1


	//----- nvinfo : EIATTR_EXIT_INSTR_OFFSETS
	.align		4
        /*0048*/ 	.byte	0x04, 0x1c
        /*004a*/ 	.short	(.L_15 - .L_14)


	//   ....[0]....
.L_14:
        /*004c*/ 	.word	0x00000060


	//   ....[1]....
        /*0050*/ 	.word	0x00000110


	//----- nvinfo : EIATTR_CBANK_PARAM_SIZE
	.align		4
.L_15:
        /*0054*/ 	.byte	0x03, 0x19
        /*0056*/ 	.short	0x0018


	//----- nvinfo : EIATTR_PARAM_CBANK
	.align		4
        /*0058*/ 	.byte	0x04, 0x0a
        /*005a*/ 	.short	(.L_17 - .L_16)
	.align		4
.L_16:
        /*005c*/ 	.word	index@(.nv.constant0._Z5saxpyfPfS_)
        /*0060*/ 	.short	0x0380
        /*0062*/ 	.short	0x0018


	//----- nvinfo : EIATTR_SW_WAR
	.align		4
.L_17:
        /*0064*/ 	.byte	0x04, 0x36
        /*0066*/ 	.short	(.L_19 - .L_18)
.L_18:
        /*0068*/ 	.word	0x00000008
.L_19:


//--------------------- .nv.callgraph             --------------------------
	.section	.nv.callgraph,"",@"SHT_CUDA_CALLGRAPH"
	.align	4
	.sectionentsize	8
	.align		4
        /*0000*/ 	.word	0x00000000
	.align		4
        /*0004*/ 	.word	0xffffffff
	.align		4
        /*0008*/ 	.word	0x00000000
	.align		4
        /*000c*/ 	.word	0xfffffffe
	.align		4
        /*0010*/ 	.word	0x00000000
	.align		4
        /*0014*/ 	.word	0xfffffffd
	.align		4
        /*0018*/ 	.word	0x00000000
	.align		4
        /*001c*/ 	.word	0xfffffffc


//--------------------- .text._Z5saxpyfPfS_       --------------------------
	.section	.text._Z5saxpyfPfS_,"ax",@progbits
	.align	128
        .global         _Z5saxpyfPfS_
        .type           _Z5saxpyfPfS_,@function
        .size           _Z5saxpyfPfS_,(.L_x_1 - _Z5saxpyfPfS_)
        .other          _Z5saxpyfPfS_,@"STO_CUDA_ENTRY STV_DEFAULT"
_Z5saxpyfPfS_:
.text._Z5saxpyfPfS_:
[----:B------:R-:W-:Y:S01]  /*0000*/  LDC R1, c[0x0][0x37c] ;  /* 0x0000df00ff017b82 */ /* 0x000fe20000000800 */
[----:B------:R-:W0:Y:S07]  /*0010*/  S2R R0, SR_TID.X ;  /* 0x0000000000007919 */ /* 0x000e2e0000002100 */
[----:B------:R-:W0:Y:S08]  /*0020*/  S2UR UR4, SR_CTAID.X ;  /* 0x00000000000479c3 */ /* 0x000e300000002500 */
[----:B------:R-:W0:Y:S02]  /*0030*/  LDC R7, c[0x0][0x360] ;  /* 0x0000d800ff077b82 */ /* 0x000e240000000800 */
[----:B0-----:R-:W-:-:S05]  /*0040*/  IMAD R7, R7, UR4, R0 ;  /* 0x0000000407077c24 */ /* 0x001fca000f8e0200 */
[----:B------:R-:W-:-:S13]  /*0050*/  ISETP.GT.AND P0, PT, R7, 0x4fff, PT ;  /* 0x00004fff0700780c */ /* 0x000fda0003f04270 */
[----:B------:R-:W-:Y:S05]  /*0060*/  @P0 EXIT ;  /* 0x000000000000094d */ /* 0x000fea0003800000 */
[----:B------:R-:W0:Y:S01]  /*0070*/  LDC.64 R2, c[0x0][0x388] ;  /* 0x0000e200ff027b82 */ /* 0x000e220000000a00 */
[----:B------:R-:W1:Y:S01]  /*0080*/  LDCU.64 UR4, c[0x0][0x358] ;  /* 0x00006b00ff0477ac */ /* 0x000e620008000a00 */
[----:B------:R-:W2:Y:S06]  /*0090*/  LDCU UR6, c[0x0][0x380] ;  /* 0x00007000ff0677ac */ /* 0x000eac0008000800 */
[----:B------:R-:W3:Y:S01]  /*00a0*/  LDC.64 R4, c[0x0][0x390] ;  /* 0x0000e400ff047b82 */ /* 0x000ee20000000a00 */
[----:B0-----:R-:W-:-:S06]  /*00b0*/  IMAD.WIDE R2, R7, 0x4, R2 ;  /* 0x0000000407027825 */ /* 0x001fcc00078e0202 */
[----:B-1----:R-:W2:Y:S01]  /*00c0*/  LDG.E R2, desc[UR4][R2.64] ;  /* 0x0000000402027981 */ /* 0x002ea2000c1e1900 */
[----:B---3--:R-:W-:-:S05]  /*00d0*/  IMAD.WIDE R4, R7, 0x4, R4 ;  /* 0x0000000407047825 */ /* 0x008fca00078e0204 */
[----:B------:R-:W2:Y:S02]  /*00e0*/  LDG.E R7, desc[UR4][R4.64] ;  /* 0x0000000404077981 */ /* 0x000ea4000c1e1900 */
[----:B--2---:R-:W-:-:S05]  /*00f0*/  FFMA R7, R2, UR6, R7 ;  /* 0x0000000602077c23 */ /* 0x004fca0008000007 */
[----:B------:R-:W-:Y:S01]  /*0100*/  STG.E desc[UR4][R4.64], R7 ;  /* 0x0000000704007986 */ /* 0x000fe2000c101904 */
[----:B------:R-:W-:Y:S05]  /*0110*/  EXIT ;  /* 0x000000000000794d */ /* 0x000fea0003800000 */
.L_x_0:
[----:B------:R-:W-:-:S00]  /*0120*/  BRA `(.L_x_0) ;  /* 0xfffffffc00fc7947 */ /* 0x000fc0000383ffff */
[----:B------:R-:W-:-:S00]  /*0130*/  NOP ;  /* 0x0000000000007918 */ /* 0x000fc00000000000 */
        /* <DEDUP_REMOVED lines=12> */
.L_x_1:


//--------------------- .nv.shared.reserved.0     --------------------------
	.section	.nv.shared.reserved.0,"aw",@nobits
	.weak		__nv_reservedSMEM_offset_0_alias
	.size		__nv_reservedSMEM_offset_0_alias, 0, 64
	.other		__nv_reservedSMEM_offset_0_alias,@"STO_CUDA_RESERVED_SHARED STV_DEFAULT"
__nv_reservedSMEM_offset_0_alias:
	.zero		0
	.zero		64


//--------------------- .nv.constant0._Z5saxpyfPfS_ --------------------------
	.section	.nv.constant0._Z5saxpyfPfS_,"a",@progbits
	.sectionflags	@""
	.align	4
.nv.constant0._Z5saxpyfPfS_:
	.zero		920


//--------------------- SYMBOLS --------------------------

	.type		.nv.reservedSmem.offset0,@object
	.size		.nv.reservedSmem.offset0,0x4
